	.headerflags	@"EF_CUDA_TEXMODE_UNIFIED EF_CUDA_64BIT_ADDRESS EF_CUDA_ACCELERATORS EF_CUDA_SM90 EF_CUDA_VIRTUAL_SM(EF_CUDA_SM90)"
	.elftype	@"ET_EXEC"


//--------------------- .nv.info                  --------------------------
	.section	.nv.info,"",@"SHT_CUDA_INFO"
	.align	4


	//----- nvinfo : EIATTR_REGCOUNT
	.align		4
        /*0000*/ 	.byte	0x04, 0x2f
        /*0002*/ 	.short	(.L_3 - .L_2)
	.align		4
.L_2:
        /*0004*/ 	.word	index@(triton_poi_fused_cat_50)
        /*0008*/ 	.word	0x00000030


	//----- nvinfo : EIATTR_MIN_STACK_SIZE
	.align		4
.L_3:
        /*000c*/ 	.byte	0x04, 0x12
        /*000e*/ 	.short	(.L_5 - .L_4)
	.align		4
.L_4:
        /*0010*/ 	.word	index@(triton_poi_fused_cat_50)
        /*0014*/ 	.word	0x00000000


	//----- nvinfo : EIATTR_FRAME_SIZE
	.align		4
.L_5:
        /*0018*/ 	.byte	0x04, 0x11
        /*001a*/ 	.short	(.L_7 - .L_6)
	.align		4
.L_6:
        /*001c*/ 	.word	index@(triton_poi_fused_cat_50)
        /*0020*/ 	.word	0x00000000


	//----- nvinfo : EIATTR_MIN_STACK_SIZE
	.align		4
.L_7:
        /*0024*/ 	.byte	0x04, 0x12
        /*0026*/ 	.short	(.L_9 - .L_8)
	.align		4
.L_8:
        /*0028*/ 	.word	index@(triton_poi_fused_cat_50)
        /*002c*/ 	.word	0x00000000
.L_9:


//--------------------- .nv.info.triton_poi_fused_cat_50 --------------------------
	.section	.nv.info.triton_poi_fused_cat_50,"",@"SHT_CUDA_INFO"
	.sectionflags	@""
	.align	4


	//----- nvinfo : EIATTR_CUDA_API_VERSION
	.align		4
        /*0000*/ 	.byte	0x04, 0x37
        /*0002*/ 	.short	(.L_11 - .L_10)
.L_10:
        /*0004*/ 	.word	0x0000007c


	//----- nvinfo : EIATTR_KPARAM_INFO
	.align		4
.L_11:
        /*0008*/ 	.byte	0x04, 0x17
        /*000a*/ 	.short	(.L_13 - .L_12)
.L_12:
        /*000c*/ 	.word	0x00000000
        /*0010*/ 	.short	0x0015
        /*0012*/ 	.short	0x00a8
        /*0014*/ 	.byte	0x00, 0xf0, 0x11, 0x00


	//----- nvinfo : EIATTR_KPARAM_INFO
	.align		4
.L_13:
        /*0018*/ 	.byte	0x04, 0x17
        /*001a*/ 	.short	(.L_15 - .L_14)
.L_14:
        /*001c*/ 	.word	0x00000000
        /*0020*/ 	.short	0x0014
        /*0022*/ 	.short	0x00a0
        /*0024*/ 	.byte	0x00, 0xf4, 0x21, 0x00


	//----- nvinfo : EIATTR_KPARAM_INFO
	.align		4
.L_15:
        /*0028*/ 	.byte	0x04, 0x17
        /*002a*/ 	.short	(.L_17 - .L_16)
.L_16:
        /*002c*/ 	.word	0x00000000
        /*0030*/ 	.short	0x0013
        /*0032*/ 	.short	0x0098
        /*0034*/ 	.byte	0x00, 0xf4, 0x21, 0x00


	//----- nvinfo : EIATTR_KPARAM_INFO
	.align		4
.L_17:
        /*0038*/ 	.byte	0x04, 0x17
        /*003a*/ 	.short	(.L_19 - .L_18)
.L_18:
        /*003c*/ 	.word	0x00000000
        /*0040*/ 	.short	0x0012
        /*0042*/ 	.short	0x0090
        /*0044*/ 	.byte	0x00, 0xf4, 0x21, 0x00


	//----- nvinfo : EIATTR_KPARAM_INFO
	.align		4
.L_19:
        /*0048*/ 	.byte	0x04, 0x17
        /*004a*/ 	.short	(.L_21 - .L_20)
.L_20:
        /*004c*/ 	.word	0x00000000
        /*0050*/ 	.short	0x0011
        /*0052*/ 	.short	0x0088
        /*0054*/ 	.byte	0x00, 0xf4, 0x21, 0x00


	//----- nvinfo : EIATTR_KPARAM_INFO
	.align		4
.L_21:
        /*0058*/ 	.byte	0x04, 0x17
        /*005a*/ 	.short	(.L_23 - .L_22)
.L_22:
        /*005c*/ 	.word	0x00000000
        /*0060*/ 	.short	0x0010
        /*0062*/ 	.short	0x0080
        /*0064*/ 	.byte	0x00, 0xf4, 0x21, 0x00


	//----- nvinfo : EIATTR_KPARAM_INFO
	.align		4
.L_23:
        /*0068*/ 	.byte	0x04, 0x17
        /*006a*/ 	.short	(.L_25 - .L_24)
.L_24:
        /*006c*/ 	.word	0x00000000
        /*0070*/ 	.short	0x000f
        /*0072*/ 	.short	0x0078
        /*0074*/ 	.byte	0x00, 0xf4, 0x21, 0x00


	//----- nvinfo : EIATTR_KPARAM_INFO
	.align		4
.L_25:
        /*0078*/ 	.byte	0x04, 0x17
        /*007a*/ 	.short	(.L_27 - .L_26)
.L_26:
        /*007c*/ 	.word	0x00000000
        /*0080*/ 	.short	0x000e
        /*0082*/ 	.short	0x0070
        /*0084*/ 	.byte	0x00, 0xf4, 0x21, 0x00


	//----- nvinfo : EIATTR_KPARAM_INFO
	.align		4
.L_27:
        /*0088*/ 	.byte	0x04, 0x17
        /*008a*/ 	.short	(.L_29 - .L_28)
.L_28:
        /*008c*/ 	.word	0x00000000
        /*0090*/ 	.short	0x000d
        /*0092*/ 	.short	0x0068
        /*0094*/ 	.byte	0x00, 0xf4, 0x21, 0x00


	//----- nvinfo : EIATTR_KPARAM_INFO
	.align		4
.L_29:
        /*0098*/ 	.byte	0x04, 0x17
        /*009a*/ 	.short	(.L_31 - .L_30)
.L_30:
        /*009c*/ 	.word	0x00000000
        /*00a0*/ 	.short	0x000c
        /*00a2*/ 	.short	0x0060
        /*00a4*/ 	.byte	0x00, 0xf4, 0x21, 0x00


	//----- nvinfo : EIATTR_KPARAM_INFO
	.align		4
.L_31:
        /*00a8*/ 	.byte	0x04, 0x17
        /*00aa*/ 	.short	(.L_33 - .L_32)
.L_32:
        /*00ac*/ 	.word	0x00000000
        /*00b0*/ 	.short	0x000b
        /*00b2*/ 	.short	0x0058
        /*00b4*/ 	.byte	0x00, 0xf4, 0x21, 0x00


	//----- nvinfo : EIATTR_KPARAM_INFO
	.align		4
.L_33:
        /*00b8*/ 	.byte	0x04, 0x17
        /*00ba*/ 	.short	(.L_35 - .L_34)
.L_34:
        /*00bc*/ 	.word	0x00000000
        /*00c0*/ 	.short	0x000a
        /*00c2*/ 	.short	0x0050
        /*00c4*/ 	.byte	0x00, 0xf4, 0x21, 0x00


	//----- nvinfo : EIATTR_KPARAM_INFO
	.align		4
.L_35:
        /*00c8*/ 	.byte	0x04, 0x17
        /*00ca*/ 	.short	(.L_37 - .L_36)
.L_36:
        /*00cc*/ 	.word	0x00000000
        /*00d0*/ 	.short	0x0009
        /*00d2*/ 	.short	0x0048
        /*00d4*/ 	.byte	0x00, 0xf4, 0x21, 0x00


	//----- nvinfo : EIATTR_KPARAM_INFO
	.align		4
.L_37:
        /*00d8*/ 	.byte	0x04, 0x17
        /*00da*/ 	.short	(.L_39 - .L_38)
.L_38:
        /*00dc*/ 	.word	0x00000000
        /*00e0*/ 	.short	0x0008
        /*00e2*/ 	.short	0x0040
        /*00e4*/ 	.byte	0x00, 0xf4, 0x21, 0x00


	//----- nvinfo : EIATTR_KPARAM_INFO
	.align		4
.L_39:
        /*00e8*/ 	.byte	0x04, 0x17
        /*00ea*/ 	.short	(.L_41 - .L_40)
.L_40:
        /*00ec*/ 	.word	0x00000000
        /*00f0*/ 	.short	0x0007
        /*00f2*/ 	.short	0x0038
        /*00f4*/ 	.byte	0x00, 0xf4, 0x21, 0x00


	//----- nvinfo : EIATTR_KPARAM_INFO
	.align		4
.L_41:
        /*00f8*/ 	.byte	0x04, 0x17
        /*00fa*/ 	.short	(.L_43 - .L_42)
.L_42:
        /*00fc*/ 	.word	0x00000000
        /*0100*/ 	.short	0x0006
        /*0102*/ 	.short	0x0030
        /*0104*/ 	.byte	0x00, 0xf4, 0x21, 0x00


	//----- nvinfo : EIATTR_KPARAM_INFO
	.align		4
.L_43:
        /*0108*/ 	.byte	0x04, 0x17
        /*010a*/ 	.short	(.L_45 - .L_44)
.L_44:
        /*010c*/ 	.word	0x00000000
        /*0110*/ 	.short	0x0005
        /*0112*/ 	.short	0x0028
        /*0114*/ 	.byte	0x00, 0xf4, 0x21, 0x00


	//----- nvinfo : EIATTR_KPARAM_INFO
	.align		4
.L_45:
        /*0118*/ 	.byte	0x04, 0x17
        /*011a*/ 	.short	(.L_47 - .L_46)
.L_46:
        /*011c*/ 	.word	0x00000000
        /*0120*/ 	.short	0x0004
        /*0122*/ 	.short	0x0020
        /*0124*/ 	.byte	0x00, 0xf4, 0x21, 0x00


	//----- nvinfo : EIATTR_KPARAM_INFO
	.align		4
.L_47:
        /*0128*/ 	.byte	0x04, 0x17
        /*012a*/ 	.short	(.L_49 - .L_48)
.L_48:
        /*012c*/ 	.word	0x00000000
        /*0130*/ 	.short	0x0003
        /*0132*/ 	.short	0x0018
        /*0134*/ 	.byte	0x00, 0xf4, 0x21, 0x00


	//----- nvinfo : EIATTR_KPARAM_INFO
	.align		4
.L_49:
        /*0138*/ 	.byte	0x04, 0x17
        /*013a*/ 	.short	(.L_51 - .L_50)
.L_50:
        /*013c*/ 	.word	0x00000000
        /*0140*/ 	.short	0x0002
        /*0142*/ 	.short	0x0010
        /*0144*/ 	.byte	0x00, 0xf4, 0x21, 0x00


	//----- nvinfo : EIATTR_KPARAM_INFO
	.align		4
.L_51:
        /*0148*/ 	.byte	0x04, 0x17
        /*014a*/ 	.short	(.L_53 - .L_52)
.L_52:
        /*014c*/ 	.word	0x00000000
        /*0150*/ 	.short	0x0001
        /*0152*/ 	.short	0x0008
        /*0154*/ 	.byte	0x00, 0xf4, 0x21, 0x00


	//----- nvinfo : EIATTR_KPARAM_INFO
	.align		4
.L_53:
        /*0158*/ 	.byte	0x04, 0x17
        /*015a*/ 	.short	(.L_55 - .L_54)
.L_54:
        /*015c*/ 	.word	0x00000000
        /*0160*/ 	.short	0x0000
        /*0162*/ 	.short	0x0000
        /*0164*/ 	.byte	0x00, 0xf4, 0x21, 0x00


	//----- nvinfo : EIATTR_SPARSE_MMA_MASK
	.align		4
.L_55:
        /*0168*/ 	.byte	0x03, 0x50
        /*016a*/ 	.short	0x0000


	//----- nvinfo : EIATTR_MAXREG_COUNT
	.align		4
        /*016c*/ 	.byte	0x03, 0x1b
        /*016e*/ 	.short	0x00ff


	//----- nvinfo : EIATTR_EXIT_INSTR_OFFSETS
	.align		4
        /*0170*/ 	.byte	0x04, 0x1c
        /*0172*/ 	.short	(.L_57 - .L_56)


	//   ....[0]....
.L_56:
        /*0174*/ 	.word	0x00001150


	//----- nvinfo : EIATTR_REQNTID
	.align		4
.L_57:
        /*0178*/ 	.byte	0x04, 0x10
        /*017a*/ 	.short	(.L_59 - .L_58)
.L_58:
        /*017c*/ 	.word	0x00000100
        /*0180*/ 	.word	0x00000001
        /*0184*/ 	.word	0x00000001


	//----- nvinfo : EIATTR_CBANK_PARAM_SIZE
	.align		4
.L_59:
        /*0188*/ 	.byte	0x03, 0x19
        /*018a*/ 	.short	0x00ac


	//----- nvinfo : EIATTR_PARAM_CBANK
	.align		4
        /*018c*/ 	.byte	0x04, 0x0a
        /*018e*/ 	.short	(.L_61 - .L_60)
	.align		4
.L_60:
        /*0190*/ 	.word	index@(.nv.constant0.triton_poi_fused_cat_50)
        /*0194*/ 	.short	0x0210
        /*0196*/ 	.short	0x00ac


	//----- nvinfo : EIATTR_SW_WAR
	.align		4
.L_61:
        /*0198*/ 	.byte	0x04, 0x36
        /*019a*/ 	.short	(.L_63 - .L_62)
.L_62:
        /*019c*/ 	.word	0x00000008
.L_63:


//--------------------- .nv.callgraph             --------------------------
	.section	.nv.callgraph,"",@"SHT_CUDA_CALLGRAPH"
	.align	4
	.sectionentsize	8
	.align		4
        /*0000*/ 	.word	0x00000000
	.align		4
        /*0004*/ 	.word	0xffffffff
	.align		4
        /*0008*/ 	.word	0x00000000
	.align		4
        /*000c*/ 	.word	0xfffffffe
	.align		4
        /*0010*/ 	.word	0x00000000
	.align		4
        /*0014*/ 	.word	0xfffffffd
	.align		4
        /*0018*/ 	.word	0x00000000
	.align		4
        /*001c*/ 	.word	0xfffffffc


//--------------------- .nv.constant4             --------------------------
	.section	.nv.constant4,"a",@progbits
	.align	8
	.align		8
.nv.constant4:
        /*0000*/ 	.dword	_$_str
	.align		8
        /*0008*/ 	.dword	_$_str_$_2


//--------------------- .text.triton_poi_fused_cat_50 --------------------------
	.section	.text.triton_poi_fused_cat_50,"ax",@progbits
	.align	128
        .global         triton_poi_fused_cat_50
        .type           triton_poi_fused_cat_50,@function
        .size           triton_poi_fused_cat_50,(.L_x_1 - triton_poi_fused_cat_50)
        .other          triton_poi_fused_cat_50,@"STO_CUDA_ENTRY STV_DEFAULT"
triton_poi_fused_cat_50:
.text.triton_poi_fused_cat_50:
[----:B------:R-:W-:Y:S01]  /*0000*/  LDC R1, c[0x0][0x28] ;  /* 0x00000a00ff017b82 */ /* 0x000fe20000000800 */
[----:B------:R-:W1:Y:S01]  /*0010*/  S2R R0, SR_TID.X ;  /* 0x0000000000007919 */ /* 0x000e620000002100 */
[----:B------:R-:W-:Y:S01]  /*0020*/  CS2R R14, SRZ ;  /* 0x00000000000e7805 */ /* 0x000fe2000001ff00 */
[----:B------:R-:W-:-:S05]  /*0030*/  ULDC.64 UR4, c[0x0][0x208] ;  /* 0x0000820000047ab9 */ /* 0x000fca0000000a00 */
[----:B------:R-:W2:Y:S01]  /*0040*/  LDC.64 R6, c[0x0][0x248] ;  /* 0x00009200ff067b82 */ /* 0x000ea20000000a00 */
[----:B------:R-:W3:Y:S01]  /*0050*/  S2R R3, SR_CTAID.X ;  /* 0x0000000000037919 */ /* 0x000ee20000002500 */
[----:B------:R-:W-:Y:S01]  /*0060*/  CS2R R34, SRZ ;  /* 0x0000000000227805 */ /* 0x000fe2000001ff00 */
[----:B------:R-:W-:Y:S01]  /*0070*/  ULDC.64 UR6, c[0x0][0x260] ;  /* 0x0000980000067ab9 */ /* 0x000fe20000000a00 */
[----:B------:R-:W-:-:S04]  /*0080*/  ULDC.64 UR8, c[0x0][0x288] ;  /* 0x0000a20000087ab9 */ /* 0x000fc80000000a00 */
[----:B------:R-:W4:Y:S08]  /*0090*/  LDC.64 R8, c[0x0][0x270] ;  /* 0x00009c00ff087b82 */ /* 0x000f300000000a00 */
[----:B------:R-:W5:Y:S08]  /*00a0*/  LDC.64 R10, c[0x0][0x298] ;  /* 0x0000a600ff0a7b82 */ /* 0x000f700000000a00 */
[----:B------:R-:W2:Y:S01]  /*00b0*/  LDC.64 R40, c[0x0][0x218] ;  /* 0x00008600ff287b82 */ /* 0x000ea20000000a00 */
[----:B-1----:R-:W-:-:S07]  /*00c0*/  IMAD.SHL.U32 R0, R0, 0x2, RZ ;  /* 0x0000000200007824 */ /* 0x002fce00078e00ff */
[----:B------:R-:W1:Y:S01]  /*00d0*/  LDC.64 R36, c[0x0][0x228] ;  /* 0x00008a00ff247b82 */ /* 0x000e620000000a00 */
[----:B------:R-:W-:-:S05]  /*00e0*/  LOP3.LUT R0, R0, 0x1fe, RZ, 0xc0, !PT ;  /* 0x000001fe00007812 */ /* 0x000fca00078ec0ff */
[----:B---3--:R-:W-:Y:S01]  /*00f0*/  IMAD R0, R3, 0x200, R0 ;  /* 0x0000020003007824 */ /* 0x008fe200078e0200 */
[----:B------:R-:W-:Y:S01]  /*0100*/  CS2R R22, SRZ ;  /* 0x0000000000167805 */ /* 0x000fe2000001ff00 */
[----:B------:R-:W3:Y:S02]  /*0110*/  LDC.64 R2, c[0x0][0x220] ;  /* 0x00008800ff027b82 */ /* 0x000ee40000000a00 */
[----:B------:R-:W-:-:S05]  /*0120*/  IMAD.HI R4, R0, 0x3e0f83e1, RZ ;  /* 0x3e0f83e100047827 */ /* 0x000fca00078e02ff */
[----:B------:R-:W-:Y:S01]  /*0130*/  SHF.R.U32.HI R5, RZ, 0x1f, R4 ;  /* 0x0000001fff057819 */ /* 0x000fe20000011604 */
[----:B------:R-:W1:Y:S03]  /*0140*/  LDC.64 R24, c[0x0][0x230] ;  /* 0x00008c00ff187b82 */ /* 0x000e660000000a00 */
[----:B------:R-:W-:-:S05]  /*0150*/  LEA.HI.SX32 R13, R4, R5, 0x19 ;  /* 0x00000005040d7211 */ /* 0x000fca00078fcaff */
[----:B------:R-:W-:-:S05]  /*0160*/  IMAD R39, R13, -0x210, R0 ;  /* 0xfffffdf00d277824 */ /* 0x000fca00078e0200 */
[C---:B------:R-:W-:Y:S01]  /*0170*/  ISETP.GE.AND P0, PT, R39.reuse, 0x40, PT ;  /* 0x000000402700780c */ /* 0x040fe20003f06270 */
[----:B---3--:R-:W-:-:S12]  /*0180*/  IMAD.WIDE R2, R39, 0x4, R2 ;  /* 0x0000000427027825 */ /* 0x008fd800078e0202 */
[----:B------:R3:W5:Y:S01]  /*0190*/  @!P0 LDG.E.EL.64 R14, desc[UR4][R2.64] ;  /* 0x00000004020e8981 */ /* 0x000762000c2e1b00 */
[C---:B------:R-:W-:Y:S02]  /*01a0*/  VIADD R4, R39.reuse, 0xffffffc0 ;  /* 0xffffffc027047836 */ /* 0x040fe40000000000 */
[----:B--2---:R-:W-:-:S03]  /*01b0*/  IMAD.WIDE R6, R39, 0x4, R6 ;  /* 0x0000000427067825 */ /* 0x004fc600078e0206 */
[----:B------:R-:W-:Y:S01]  /*01c0*/  ISETP.GE.U32.AND P1, PT, R4, 0x120, PT ;  /* 0x000001200400780c */ /* 0x000fe20003f26070 */
[----:B------:R-:W-:-:S12]  /*01d0*/  VIADD R4, R39, 0xfffffea0 ;  /* 0xfffffea027047836 */ /* 0x000fd80000000000 */
[----:B------:R2:W5:Y:S01]  /*01e0*/  @!P1 LDG.E.EL.64 R34, desc[UR4][R6.64+-0x100] ;  /* 0xffff000406229981 */ /* 0x000562000c2e1b00 */
[----:B------:R-:W-:Y:S02]  /*01f0*/  ISETP.GE.U32.AND P3, PT, R4, 0x40, PT ;  /* 0x000000400400780c */ /* 0x000fe40003f66070 */
[----:B------:R-:W-:Y:S01]  /*0200*/  CS2R R4, SRZ ;  /* 0x0000000000047805 */ /* 0x000fe2000001ff00 */
[C---:B----4-:R-:W-:Y:S01]  /*0210*/  IMAD.WIDE R8, R39.reuse, 0x4, R8 ;  /* 0x0000000427087825 */ /* 0x050fe200078e0208 */
[C---:B------:R-:W-:Y:S02]  /*0220*/  ISETP.GT.AND P2, PT, R39.reuse, 0x19f, PT ;  /* 0x0000019f2700780c */ /* 0x040fe40003f44270 */
[----:B---3--:R-:W-:Y:S01]  /*0230*/  CS2R R2, SRZ ;  /* 0x0000000000027805 */ /* 0x008fe2000001ff00 */
[----:B-----5:R-:W-:Y:S01]  /*0240*/  IMAD.WIDE R10, R39, 0x4, R10 ;  /* 0x00000004270a7825 */ /* 0x020fe200078e020a */
[----:B--2---:R-:W2:Y:S05]  /*0250*/  LDC.64 R6, c[0x0][0x210] ;  /* 0x00008400ff067b82 */ /* 0x004eaa0000000a00 */
[----:B------:R3:W4:Y:S04]  /*0260*/  @!P3 LDG.E.EL.64 R4, desc[UR4][R8.64+-0x580] ;  /* 0xfffa80040804b981 */ /* 0x000728000c2e1b00 */
[----:B------:R5:W4:Y:S01]  /*0270*/  @P2 LDG.E.EL.64 R2, desc[UR4][R10.64+-0x680] ;  /* 0xfff980040a022981 */ /* 0x000b22000c2e1b00 */
[----:B------:R-:W-:-:S02]  /*0280*/  IMAD.SHL.U32 R12, R13, 0x40, RZ ;  /* 0x000000400d0c7824 */ /* 0x000fc400078e00ff */
[C---:B------:R-:W-:Y:S02]  /*0290*/  IMAD R16, R13.reuse, 0x120, RZ ;  /* 0x000001200d107824 */ /* 0x040fe400078e02ff */
[----:B------:R-:W-:Y:S01]  /*02a0*/  IMAD R18, R13, 0x70, RZ ;  /* 0x000000700d127824 */ /* 0x000fe200078e02ff */
[----:B---3--:R-:W-:Y:S01]  /*02b0*/  SHF.R.S32.HI R9, RZ, 0x1f, R39 ;  /* 0x0000001fff097819 */ /* 0x008fe20000011427 */
[----:B------:R-:W-:Y:S01]  /*02c0*/  IMAD.IADD R45, R39, 0x1, R12 ;  /* 0x00000001272d7824 */ /* 0x000fe200078e020c */
[----:B------:R-:W-:Y:S02]  /*02d0*/  IADD3 R17, P6, R39, R12, RZ ;  /* 0x0000000c27117210 */ /* 0x000fe40007fde0ff */
[----:B------:R-:W-:Y:S02]  /*02e0*/  IADD3 R19, P5, R39, R16, RZ ;  /* 0x0000001027137210 */ /* 0x000fe40007fbe0ff */
[----:B------:R-:W-:Y:S02]  /*02f0*/  IADD3 R13, P4, R39, R18, RZ ;  /* 0x00000012270d7210 */ /* 0x000fe40007f9e0ff */
[----:B------:R-:W-:-:S02]  /*0300*/  LEA.HI.X.SX32 R20, R12, R9, 0x1, P6 ;  /* 0x000000090c147211 */ /* 0x000fc400030f0eff */
[----:B------:R-:W-:Y:S01]  /*0310*/  LEA R8, P6, R17, UR6, 0x2 ;  /* 0x0000000611087c11 */ /* 0x000fe2000f8c10ff */
[----:B--2---:R-:W-:Y:S01]  /*0320*/  IMAD.WIDE R44, R45, 0x4, R6 ;  /* 0x000000042d2c7825 */ /* 0x004fe200078e0206 */
[-C--:B------:R-:W-:Y:S01]  /*0330*/  LEA.HI.X.SX32 R16, R16, R9.reuse, 0x1, P5 ;  /* 0x0000000910107211 */ /* 0x080fe200028f0eff */
[----:B------:R-:W2:Y:S01]  /*0340*/  LDC.64 R6, c[0x0][0x240] ;  /* 0x00009000ff067b82 */ /* 0x000ea20000000a00 */
[----:B------:R-:W-:Y:S02]  /*0350*/  LEA.HI.X.SX32 R18, R18, R9, 0x1, P4 ;  /* 0x0000000912127211 */ /* 0x000fe400020f0eff */
[----:B------:R-:W-:Y:S01]  /*0360*/  LEA.HI.X R9, R17, UR7, R20, 0x2, P6 ;  /* 0x0000000711097c11 */ /* 0x000fe2000b0f1414 */
[----:B------:R-:W-:Y:S01]  /*0370*/  ULDC.64 UR6, c[0x0][0x238] ;  /* 0x00008e0000067ab9 */ /* 0x000fe20000000a00 */
[----:B------:R-:W-:Y:S02]  /*0380*/  LEA R42, P5, R13, UR8, 0x2 ;  /* 0x000000080d2a7c11 */ /* 0x000fe4000f8a10ff */
[----:B------:R-:W-:Y:S01]  /*0390*/  LEA R30, P4, R19, UR6, 0x2 ;  /* 0x00000006131e7c11 */ /* 0x000fe2000f8810ff */
[----:B------:R-:W3:Y:S01]  /*03a0*/  LDC.64 R20, c[0x0][0x250] ;  /* 0x00009400ff147b82 */ /* 0x000ee20000000a00 */
[----:B------:R-:W-:-:S02]  /*03b0*/  LEA.HI.X R43, R13, UR9, R18, 0x2, P5 ;  /* 0x000000090d2b7c11 */ /* 0x000fc4000a8f1412 */
[----:B------:R-:W-:Y:S02]  /*03c0*/  CS2R R26, SRZ ;  /* 0x00000000001a7805 */ /* 0x000fe4000001ff00 */
[----:B------:R-:W-:Y:S02]  /*03d0*/  LEA.HI.X R31, R19, UR7, R16, 0x2, P4 ;  /* 0x00000007131f7c11 */ /* 0x000fe4000a0f1410 */
[----:B------:R-:W-:Y:S01]  /*03e0*/  CS2R R16, SRZ ;  /* 0x0000000000107805 */ /* 0x000fe2000001ff00 */
[----:B------:R5:W4:Y:S01]  /*03f0*/  @!P3 LDG.E.EL.64 R22, desc[UR4][R8.64+-0x580] ;  /* 0xfffa80040816b981 */ /* 0x000b22000c2e1b00 */
[C---:B-1----:R-:W-:Y:S01]  /*0400*/  IMAD.WIDE R36, R39.reuse, 0x4, R36 ;  /* 0x0000000427247825 */ /* 0x042fe200078e0224 */
[----:B0----5:R-:W-:Y:S01]  /*0410*/  CS2R R10, SRZ ;  /* 0x00000000000a7805 */ /* 0x021fe2000001ff00 */
[----:B------:R-:W0:Y:S01]  /*0420*/  LDC.64 R18, c[0x0][0x258] ;  /* 0x00009600ff127b82 */ /* 0x000e220000000a00 */
[----:B------:R-:W-:Y:S01]  /*0430*/  CS2R R32, SRZ ;  /* 0x0000000000207805 */ /* 0x000fe2000001ff00 */
[----:B------:R1:W5:Y:S04]  /*0440*/  @P2 LDG.E.EL.64 R16, desc[UR4][R42.64+-0x680] ;  /* 0xfff980042a102981 */ /* 0x000368000c2e1b00 */
[----:B------:R2:W5:Y:S01]  /*0450*/  @!P0 LDG.E.EL.64 R10, desc[UR4][R44.64] ;  /* 0x000000042c0a8981 */ /* 0x000562000c2e1b00 */
[----:B------:R-:W-:Y:S01]  /*0460*/  CS2R R8, SRZ ;  /* 0x0000000000087805 */ /* 0x000fe2000001ff00 */
[----:B------:R-:W3:Y:S02]  /*0470*/  LDC.64 R12, c[0x0][0x268] ;  /* 0x00009a00ff0c7b82 */ /* 0x000ee40000000a00 */
[----:B------:R-:W5:Y:S01]  /*0480*/  @!P1 LDG.E.EL.64 R32, desc[UR4][R30.64+-0x100] ;  /* 0xffff00041e209981 */ /* 0x000f62000c2e1b00 */
[----:B-1----:R-:W-:-:S03]  /*0490*/  IMAD.WIDE R42, R39, 0x4, R40 ;  /* 0x00000004272a7825 */ /* 0x002fc600078e0228 */
[----:B------:R0:W5:Y:S02]  /*04a0*/  @!P0 LDG.E.EL.64 R8, desc[UR4][R36.64] ;  /* 0x0000000424088981 */ /* 0x000164000c2e1b00 */
[----:B------:R-:W1:Y:S02]  /*04b0*/  LDC.64 R40, c[0x0][0x278] ;  /* 0x00009e00ff287b82 */ /* 0x000e640000000a00 */
[----:B------:R3:W5:Y:S01]  /*04c0*/  @!P0 LDG.E.EL.64 R26, desc[UR4][R42.64] ;  /* 0x000000042a1a8981 */ /* 0x000762000c2e1b00 */
[----:B--2---:R-:W-:Y:S01]  /*04d0*/  IMAD.WIDE R44, R39, 0x4, R6 ;  /* 0x00000004272c7825 */ /* 0x004fe200078e0206 */
[----:B------:R-:W-:-:S03]  /*04e0*/  CS2R R6, SRZ ;  /* 0x0000000000067805 */ /* 0x000fc6000001ff00 */
[C---:B0-----:R-:W-:Y:S02]  /*04f0*/  IMAD.WIDE R36, R39.reuse, 0x4, R18 ;  /* 0x0000000427247825 */ /* 0x041fe400078e0212 */
[----:B------:R-:W0:Y:S02]  /*0500*/  LDC.64 R18, c[0x0][0x280] ;  /* 0x0000a000ff127b82 */ /* 0x000e240000000a00 */
[----:B---3--:R-:W-:Y:S01]  /*0510*/  IMAD.WIDE R42, R39, 0x4, R20 ;  /* 0x00000004272a7825 */ /* 0x008fe200078e0214 */
[----:B------:R-:W-:-:S04]  /*0520*/  CS2R R20, SRZ ;  /* 0x0000000000147805 */ /* 0x000fc8000001ff00 */
[----:B------:R1:W2:Y:S04]  /*0530*/  @!P1 LDG.E.EL.64 R6, desc[UR4][R42.64+-0x100] ;  /* 0xffff00042a069981 */ /* 0x0002a8000c2e1b00 */
[----:B------:R3:W2:Y:S01]  /*0540*/  @!P1 LDG.E.EL.64 R20, desc[UR4][R36.64+-0x100] ;  /* 0xffff000424149981 */ /* 0x0006a2000c2e1b00 */
[----:B------:R-:W-:Y:S01]  /*0550*/  CS2R R30, SRZ ;  /* 0x00000000001e7805 */ /* 0x000fe2000001ff00 */
[----:B-1----:R-:W-:Y:S01]  /*0560*/  IMAD.WIDE R42, R39, 0x4, R40 ;  /* 0x00000004272a7825 */ /* 0x002fe200078e0228 */
[----:B------:R-:W-:-:S04]  /*0570*/  CS2R R28, SRZ ;  /* 0x00000000001c7805 */ /* 0x000fc8000001ff00 */
[----:B------:R1:W2:Y:S01]  /*0580*/  @!P1 LDG.E.EL.64 R30, desc[UR4][R44.64+-0x100] ;  /* 0xffff00042c1e9981 */ /* 0x0002a2000c2e1b00 */
[----:B---3--:R-:W3:Y:S01]  /*0590*/  LDC.64 R36, c[0x0][0x290] ;  /* 0x0000a400ff247b82 */ /* 0x008ee20000000a00 */
[----:B------:R-:W-:-:S05]  /*05a0*/  IMAD.WIDE R24, R39, 0x4, R24 ;  /* 0x0000000427187825 */ /* 0x000fca00078e0218 */
[----:B------:R1:W2:Y:S02]  /*05b0*/  @!P0 LDG.E.EL.64 R28, desc[UR4][R24.64] ;  /* 0x00000004181c8981 */ /* 0x0002a4000c2e1b00 */
[----:B-1----:R-:W-:Y:S01]  /*05c0*/  IMAD.WIDE R44, R39, 0x4, R12 ;  /* 0x00000004272c7825 */ /* 0x002fe200078e020c */
[----:B------:R-:W-:-:S06]  /*05d0*/  CS2R R12, SRZ ;  /* 0x00000000000c7805 */ /* 0x000fcc000001ff00 */
[----:B------:R0:W2:Y:S01]  /*05e0*/  @!P3 LDG.E.EL.64 R12, desc[UR4][R42.64+-0x580] ;  /* 0xfffa80042a0cb981 */ /* 0x0000a2000c2e1b00 */
[----:B------:R-:W-:-:S06]  /*05f0*/  CS2R R24, SRZ ;  /* 0x0000000000187805 */ /* 0x000fcc000001ff00 */
[----:B------:R3:W2:Y:S01]  /*0600*/  @!P3 LDG.E.EL.64 R24, desc[UR4][R44.64+-0x580] ;  /* 0xfffa80042c18b981 */ /* 0x0006a2000c2e1b00 */
[----:B0-----:R-:W-:-:S04]  /*0610*/  IMAD.WIDE R42, R39, 0x4, R18 ;  /* 0x00000004272a7825 */ /* 0x001fc800078e0212 */
[----:B---3--:R-:W-:-:S04]  /*0620*/  IMAD.WIDE R44, R39, 0x4, R36 ;  /* 0x00000004272c7825 */ /* 0x008fc800078e0224 */
[----:B------:R-:W-:Y:S01]  /*0630*/  IMAD.MOV.U32 R36, RZ, RZ, 0x3e800000 ;  /* 0x3e800000ff247424 */ /* 0x000fe200078e00ff */
[----:B------:R-:W-:-:S05]  /*0640*/  SEL R14, R14, RZ, !P0 ;  /* 0x000000ff0e0e7207 */ /* 0x000fca0004000000 */
[----:B------:R-:W-:Y:S01]  /*0650*/  FADD R38, R14, 9.9999997473787516356e-06 ;  /* 0x3727c5ac0e267421 */ /* 0x000fe20000000000 */
[----:B------:R-:W-:-:S05]  /*0660*/  SEL R15, R15, RZ, !P0 ;  /* 0x000000ff0f0f7207 */ /* 0x000fca0004000000 */
[----:B------:R-:W0:Y:S01]  /*0670*/  MUFU.SQRT R38, R38 ;  /* 0x0000002600267308 */ /* 0x000e220000002000 */
[----:B------:R-:W-:-:S07]  /*0680*/  FADD R40, R15, 9.9999997473787516356e-06 ;  /* 0x3727c5ac0f287421 */ /* 0x000fce0000000000 */
[----:B------:R-:W1:Y:S01]  /*0690*/  MUFU.SQRT R40, R40 ;  /* 0x0000002800287308 */ /* 0x000e620000002000 */
[----:B------:R-:W-:Y:S02]  /*06a0*/  SEL R34, R34, RZ, !P1 ;  /* 0x000000ff22227207 */ /* 0x000fe40004800000 */
[----:B0-----:R-:W-:Y:S02]  /*06b0*/  FSETP.GT.AND P5, PT, R38, 8.50705917302346158658e+37, PT ;  /* 0x7e8000002600780b */ /* 0x001fe40003fa4000 */
[----:B------:R-:W-:Y:S01]  /*06c0*/  CS2R R14, SRZ ;  /* 0x00000000000e7805 */ /* 0x000fe2000001ff00 */
[----:B------:R-:W-:Y:S01]  /*06d0*/  FADD R34, R34, 9.9999997473787516356e-06 ;  /* 0x3727c5ac22227421 */ /* 0x000fe20000000000 */
[----:B------:R-:W-:-:S04]  /*06e0*/  FSETP.GEU.AND P4, PT, R38, 1.175494350822287508e-38, PT ;  /* 0x008000002600780b */ /* 0x000fc80003f8e000 */
[----:B------:R0:W3:Y:S01]  /*06f0*/  @!P3 LDG.E.EL.64 R14, desc[UR4][R42.64+-0x580] ;  /* 0xfffa80042a0eb981 */ /* 0x0000e2000c2e1b00 */
[----:B-1----:R-:W-:Y:S01]  /*0700*/  FSETP.GT.AND P6, PT, R40, 8.50705917302346158658e+37, PT ;  /* 0x7e8000002800780b */ /* 0x002fe20003fc4000 */
[----:B------:R-:W1:Y:S03]  /*0710*/  MUFU.SQRT R34, R34 ;  /* 0x0000002200227308 */ /* 0x000e660000002000 */
[----:B------:R-:W-:Y:S01]  /*0720*/  @P5 FMUL R38, R38, 0.25 ;  /* 0x3e80000026265820 */ /* 0x000fe20000400000 */
[----:B0-----:R-:W-:Y:S02]  /*0730*/  FSEL R43, R36, 1, P5 ;  /* 0x3f800000242b7808 */ /* 0x001fe40002800000 */
[----:B------:R-:W-:Y:S02]  /*0740*/  FSETP.GEU.AND P5, PT, R40, 1.175494350822287508e-38, PT ;  /* 0x008000002800780b */ /* 0x000fe40003fae000 */
[----:B------:R-:W-:-:S04]  /*0750*/  SEL R35, R35, RZ, !P1 ;  /* 0x000000ff23237207 */ /* 0x000fc80004800000 */
[----:B------:R-:W-:Y:S01]  /*0760*/  @P6 FMUL R40, R40, 0.25 ;  /* 0x3e80000028286820 */ /* 0x000fe20000400000 */
[----:B------:R-:W-:Y:S01]  /*0770*/  FADD R35, R35, 9.9999997473787516356e-06 ;  /* 0x3727c5ac23237421 */ /* 0x000fe20000000000 */
[----:B------:R-:W-:Y:S01]  /*0780*/  FSEL R37, R36, 1, P6 ;  /* 0x3f80000024257808 */ /* 0x000fe20003000000 */
[----:B------:R-:W-:Y:S01]  /*0790*/  @!P4 FMUL R38, R38, 16777216 ;  /* 0x4b8000002626c820 */ /* 0x000fe20000400000 */
[----:B------:R-:W-:-:S03]  /*07a0*/  @!P4 FMUL R43, R43, 16777216 ;  /* 0x4b8000002b2bc820 */ /* 0x000fc60000400000 */
[----:B------:R-:W-:Y:S01]  /*07b0*/  @!P5 FMUL R40, R40, 16777216 ;  /* 0x4b8000002828d820 */ /* 0x000fe20000400000 */
[----:B------:R-:W0:Y:S01]  /*07c0*/  MUFU.SQRT R35, R35 ;  /* 0x0000002300237308 */ /* 0x000e220000002000 */
[----:B-1----:R-:W-:Y:S02]  /*07d0*/  FSETP.GT.AND P4, PT, R34, 8.50705917302346158658e+37, PT ;  /* 0x7e8000002200780b */ /* 0x002fe40003f84000 */
[----:B----4-:R-:W-:Y:S01]  /*07e0*/  SEL R4, R4, RZ, !P3 ;  /* 0x000000ff04047207 */ /* 0x010fe20005800000 */
[----:B------:R-:W-:-:S04]  /*07f0*/  @!P5 FMUL R37, R37, 16777216 ;  /* 0x4b8000002525d820 */ /* 0x000fc80000400000 */
[----:B------:R-:W1:Y:S01]  /*0800*/  MUFU.RCP R42, R40 ;  /* 0x00000028002a7308 */ /* 0x000e620000001000 */
[----:B------:R-:W-:Y:S01]  /*0810*/  FSETP.GEU.AND P5, PT, R34, 1.175494350822287508e-38, PT ;  /* 0x008000002200780b */ /* 0x000fe20003fae000 */
[----:B------:R-:W-:Y:S01]  /*0820*/  FADD R4, R4, 9.9999997473787516356e-06 ;  /* 0x3727c5ac04047421 */ /* 0x000fe20000000000 */
[----:B------:R-:W-:-:S03]  /*0830*/  SEL R5, R5, RZ, !P3 ;  /* 0x000000ff05057207 */ /* 0x000fc60005800000 */
[----:B------:R-:W-:Y:S01]  /*0840*/  @P4 FMUL R34, R34, 0.25 ;  /* 0x3e80000022224820 */ /* 0x000fe20000400000 */
[C---:B0-----:R-:W-:Y:S01]  /*0850*/  FSETP.GT.AND P6, PT, R35.reuse, 8.50705917302346158658e+37, PT ;  /* 0x7e8000002300780b */ /* 0x041fe20003fc4000 */
[----:B------:R-:W0:Y:S01]  /*0860*/  MUFU.SQRT R4, R4 ;  /* 0x0000000400047308 */ /* 0x000e220000002000 */
[----:B------:R-:W-:Y:S02]  /*0870*/  FSEL R41, R36, 1, P4 ;  /* 0x3f80000024297808 */ /* 0x000fe40002000000 */
[----:B------:R-:W-:Y:S01]  /*0880*/  FSETP.GEU.AND P4, PT, R35, 1.175494350822287508e-38, PT ;  /* 0x008000002300780b */ /* 0x000fe20003f8e000 */
[----:B-1----:R-:W-:Y:S01]  /*0890*/  FMUL R42, R42, R37 ;  /* 0x000000252a2a7220 */ /* 0x002fe20000400000 */
[----:B------:R-:W-:Y:S01]  /*08a0*/  FADD R37, R5, 9.9999997473787516356e-06 ;  /* 0x3727c5ac05257421 */ /* 0x000fe20000000000 */
[----:B------:R-:W-:Y:S01]  /*08b0*/  @!P5 FMUL R34, R34, 16777216 ;  /* 0x4b8000002222d820 */ /* 0x000fe20000400000 */
[----:B------:R-:W-:-:S04]  /*08c0*/  @!P5 FMUL R41, R41, 16777216 ;  /* 0x4b8000002929d820 */ /* 0x000fc80000400000 */
[----:B------:R-:W1:Y:S01]  /*08d0*/  MUFU.SQRT R37, R37 ;  /* 0x0000002500257308 */ /* 0x000e620000002000 */
[----:B------:R-:W-:Y:S01]  /*08e0*/  @P6 FMUL R35, R35, 0.25 ;  /* 0x3e80000023236820 */ /* 0x000fe20000400000 */
[----:B0-----:R-:W-:-:S06]  /*08f0*/  FSETP.GT.AND P5, PT, R4, 8.50705917302346158658e+37, PT ;  /* 0x7e8000000400780b */ /* 0x001fcc0003fa4000 */
[----:B------:R-:W0:Y:S01]  /*0900*/  MUFU.RCP R34, R34 ;  /* 0x0000002200227308 */ /* 0x000e220000001000 */
[----:B------:R-:W-:Y:S01]  /*0910*/  @!P4 FMUL R35, R35, 16777216 ;  /* 0x4b8000002323c820 */ /* 0x000fe20000400000 */
[----:B------:R-:W-:Y:S02]  /*0920*/  FSEL R5, R36, 1, P6 ;  /* 0x3f80000024057808 */ /* 0x000fe40003000000 */
[----:B------:R-:W-:Y:S02]  /*0930*/  FSETP.GEU.AND P6, PT, R4, 1.175494350822287508e-38, PT ;  /* 0x008000000400780b */ /* 0x000fe40003fce000 */
[----:B------:R-:W-:Y:S02]  /*0940*/  SEL R2, R2, RZ, P2 ;  /* 0x000000ff02027207 */ /* 0x000fe40001000000 */
[----:B------:R-:W4:Y:S01]  /*0950*/  MUFU.RCP R40, R35 ;  /* 0x0000002300287308 */ /* 0x000f220000001000 */
[----:B------:R-:W-:Y:S01]  /*0960*/  @!P4 FMUL R5, R5, 16777216 ;  /* 0x4b8000000505c820 */ /* 0x000fe20000400000 */
[----:B-1----:R-:W-:Y:S01]  /*0970*/  FSETP.GT.AND P4, PT, R37, 8.50705917302346158658e+37, PT ;  /* 0x7e8000002500780b */ /* 0x002fe20003f84000 */
[----:B------:R-:W-:Y:S01]  /*0980*/  @P5 FMUL R4, R4, 0.25 ;  /* 0x3e80000004045820 */ /* 0x000fe20000400000 */
[----:B0-----:R-:W-:Y:S01]  /*0990*/  FMUL R41, R34, R41 ;  /* 0x0000002922297220 */ /* 0x001fe20000400000 */
[----:B------:R-:W-:Y:S01]  /*09a0*/  FADD R34, R2, 9.9999997473787516356e-06 ;  /* 0x3727c5ac02227421 */ /* 0x000fe20000000000 */
[----:B------:R-:W-:-:S02]  /*09b0*/  FSEL R2, R36, 1, P5 ;  /* 0x3f80000024027808 */ /* 0x000fc40002800000 */
[----:B------:R-:W0:Y:S01]  /*09c0*/  MUFU.RCP R38, R38 ;  /* 0x0000002600267308 */ /* 0x000e220000001000 */
[----:B------:R-:W-:Y:S01]  /*09d0*/  FSETP.GEU.AND P5, PT, R37, 1.175494350822287508e-38, PT ;  /* 0x008000002500780b */ /* 0x000fe20003fae000 */
[----:B------:R-:W-:Y:S01]  /*09e0*/  @!P6 FMUL R4, R4, 16777216 ;  /* 0x4b8000000404e820 */ /* 0x000fe20000400000 */
[----:B------:R-:W-:Y:S01]  /*09f0*/  SEL R3, R3, RZ, P2 ;  /* 0x000000ff03037207 */ /* 0x000fe20001000000 */
[----:B----4-:R-:W-:-:S03]  /*0a00*/  FMUL R40, R40, R5 ;  /* 0x0000000528287220 */ /* 0x010fc60000400000 */
[----:B------:R-:W-:Y:S01]  /*0a10*/  @P4 FMUL R37, R37, 0.25 ;  /* 0x3e80000025254820 */ /* 0x000fe20000400000 */
[----:B------:R-:W1:Y:S01]  /*0a20*/  MUFU.SQRT R35, R34 ;  /* 0x0000002200237308 */ /* 0x000e620000002000 */
[----:B------:R-:W-:-:S07]  /*0a30*/  FADD R3, R3, 9.9999997473787516356e-06 ;  /* 0x3727c5ac03037421 */ /* 0x000fce0000000000 */
[----:B------:R-:W4:Y:S01]  /*0a40*/  MUFU.RCP R5, R4 ;  /* 0x0000000400057308 */ /* 0x000f220000001000 */
[----:B------:R-:W-:Y:S01]  /*0a50*/  @!P5 FMUL R37, R37, 16777216 ;  /* 0x4b8000002525d820 */ /* 0x000fe20000400000 */
[----:B0-----:R-:W-:Y:S01]  /*0a60*/  FMUL R43, R38, R43 ;  /* 0x0000002b262b7220 */ /* 0x001fe20000400000 */
[----:B------:R-:W-:-:S05]  /*0a70*/  @!P6 FMUL R2, R2, 16777216 ;  /* 0x4b8000000202e820 */ /* 0x000fca0000400000 */
[----:B------:R-:W0:Y:S01]  /*0a80*/  MUFU.SQRT R38, R3 ;  /* 0x0000000300267308 */ /* 0x000e220000002000 */
[----:B-1----:R-:W-:-:S07]  /*0a90*/  FSETP.GT.AND P6, PT, R35, 8.50705917302346158658e+37, PT ;  /* 0x7e8000002300780b */ /* 0x002fce0003fc4000 */
[----:B------:R-:W1:Y:S01]  /*0aa0*/  MUFU.RCP R37, R37 ;  /* 0x0000002500257308 */ /* 0x000e620000001000 */
[----:B----4-:R-:W-:Y:S01]  /*0ab0*/  FMUL R5, R5, R2 ;  /* 0x0000000205057220 */ /* 0x010fe20000400000 */
[----:B------:R-:W-:-:S05]  /*0ac0*/  FSEL R2, R36, 1, P4 ;  /* 0x3f80000024027808 */ /* 0x000fca0002000000 */
[----:B------:R-:W-:Y:S01]  /*0ad0*/  @!P5 FMUL R2, R2, 16777216 ;  /* 0x4b8000000202d820 */ /* 0x000fe20000400000 */
[----:B0-----:R-:W-:Y:S02]  /*0ae0*/  FSETP.GT.AND P5, PT, R38, 8.50705917302346158658e+37, PT ;  /* 0x7e8000002600780b */ /* 0x001fe40003fa4000 */
[C---:B------:R-:W-:Y:S01]  /*0af0*/  FSETP.GEU.AND P4, PT, R35.reuse, 1.175494350822287508e-38, PT ;  /* 0x008000002300780b */ /* 0x040fe20003f8e000 */
[----:B------:R-:W-:Y:S01]  /*0b00*/  @P6 FMUL R35, R35, 0.25 ;  /* 0x3e80000023236820 */ /* 0x000fe20000400000 */
[----:B-1----:R-:W-:Y:S01]  /*0b10*/  FMUL R4, R37, R2 ;  /* 0x0000000225047220 */ /* 0x002fe20000400000 */
[----:B------:R-:W-:Y:S02]  /*0b20*/  FSEL R2, R36, 1, P6 ;  /* 0x3f80000024027808 */ /* 0x000fe40003000000 */
[----:B------:R-:W-:-:S06]  /*0b30*/  FSETP.GEU.AND P6, PT, R38, 1.175494350822287508e-38, PT ;  /* 0x008000002600780b */ /* 0x000fcc0003fce000 */
[----:B------:R-:W-:Y:S02]  /*0b40*/  @P5 FMUL R38, R38, 0.25 ;  /* 0x3e80000026265820 */ /* 0x000fe40000400000 */
[----:B------:R-:W-:-:S05]  /*0b50*/  @!P4 FMUL R35, R35, 16777216 ;  /* 0x4b8000002323c820 */ /* 0x000fca0000400000 */
[----:B------:R-:W-:Y:S01]  /*0b60*/  @!P6 FMUL R38, R38, 16777216 ;  /* 0x4b8000002626e820 */ /* 0x000fe20000400000 */
[----:B------:R-:W0:Y:S01]  /*0b70*/  MUFU.RCP R3, R35 ;  /* 0x0000002300037308 */ /* 0x000e220000001000 */
[----:B------:R-:W-:-:S07]  /*0b80*/  FSEL R37, R36, 1, P5 ;  /* 0x3f80000024257808 */ /* 0x000fce0002800000 */
[----:B------:R-:W1:Y:S01]  /*0b90*/  MUFU.RCP R38, R38 ;  /* 0x0000002600267308 */ /* 0x000e620000001000 */
[----:B------:R-:W-:Y:S01]  /*0ba0*/  CS2R R18, SRZ ;  /* 0x0000000000127805 */ /* 0x000fe2000001ff00 */
[----:B------:R-:W-:Y:S01]  /*0bb0*/  @!P4 FMUL R2, R2, 16777216 ;  /* 0x4b8000000202c820 */ /* 0x000fe20000400000 */
[----:B------:R-:W-:-:S03]  /*0bc0*/  @!P6 FMUL R37, R37, 16777216 ;  /* 0x4b8000002525e820 */ /* 0x000fc60000400000 */
[----:B0-----:R-:W-:Y:S01]  /*0bd0*/  FMUL R3, R3, R2 ;  /* 0x0000000203037220 */ /* 0x001fe20000400000 */
[----:B------:R0:W4:Y:S01]  /*0be0*/  @P2 LDG.E.EL.64 R18, desc[UR4][R44.64+-0x680] ;  /* 0xfff980042c122981 */ /* 0x000122000c2e1b00 */
[----:B-1----:R-:W-:Y:S02]  /*0bf0*/  FMUL R2, R38, R37 ;  /* 0x0000002526027220 */ /* 0x002fe40000400000 */
[----:B------:R-:W1:Y:S08]  /*0c00*/  LDC.64 R36, c[0x0][0x2a8] ;  /* 0x0000aa00ff247b82 */ /* 0x000e700000000a00 */
[----:B0-----:R-:W0:Y:S01]  /*0c10*/  LDC.64 R44, c[0x0][0x2a0] ;  /* 0x0000a800ff2c7b82 */ /* 0x001e220000000a00 */
[----:B------:R-:W-:Y:S01]  /*0c20*/  CS2R R34, SRZ ;  /* 0x0000000000227805 */ /* 0x000fe2000001ff00 */
[----:B-1----:R-:W-:-:S04]  /*0c30*/  IMAD.WIDE R36, R39, 0x4, R36 ;  /* 0x0000000427247825 */ /* 0x002fc800078e0224 */
[----:B0-----:R-:W-:Y:S01]  /*0c40*/  IMAD.WIDE R44, R39, 0x4, R44 ;  /* 0x00000004272c7825 */ /* 0x001fe200078e022c */
[----:B------:R-:W-:-:S04]  /*0c50*/  CS2R R38, SRZ ;  /* 0x0000000000267805 */ /* 0x000fc8000001ff00 */
[----:B------:R-:W4:Y:S04]  /*0c60*/  @P2 LDG.E.EL.64 R34, desc[UR4][R44.64+-0x680] ;  /* 0xfff980042c222981 */ /* 0x000f28000c2e1b00 */
[----:B------:R0:W4:Y:S01]  /*0c70*/  @P2 LDG.E.EL.64 R38, desc[UR4][R36.64+-0x680] ;  /* 0xfff9800424262981 */ /* 0x000122000c2e1b00 */
[----:B-----5:R-:W-:Y:S02]  /*0c80*/  SEL R10, R10, RZ, !P0 ;  /* 0x000000ff0a0a7207 */ /* 0x020fe40004000000 */
[----:B0-----:R-:W-:Y:S02]  /*0c90*/  SEL R36, R27, RZ, !P0 ;  /* 0x000000ff1b247207 */ /* 0x001fe40004000000 */
[----:B------:R-:W-:Y:S02]  /*0ca0*/  SEL R27, R26, RZ, !P0 ;  /* 0x000000ff1a1b7207 */ /* 0x000fe40004000000 */
[----:B--2---:R-:W-:-:S03]  /*0cb0*/  SEL R26, R31, RZ, !P1 ;  /* 0x000000ff1f1a7207 */ /* 0x004fc60004800000 */
[----:B------:R-:W-:Y:S01]  /*0cc0*/  FADD R10, R10, -R27 ;  /* 0x8000001b0a0a7221 */ /* 0x000fe20000000000 */
[----:B------:R-:W-:Y:S02]  /*0cd0*/  SEL R27, R33, RZ, !P1 ;  /* 0x000000ff211b7207 */ /* 0x000fe40004800000 */
[----:B------:R-:W-:Y:S02]  /*0ce0*/  SEL R11, R11, RZ, !P0 ;  /* 0x000000ff0b0b7207 */ /* 0x000fe40004000000 */
[----:B------:R-:W-:Y:S02]  /*0cf0*/  SEL R32, R32, RZ, !P1 ;  /* 0x000000ff20207207 */ /* 0x000fe40004800000 */
[----:B------:R-:W-:Y:S01]  /*0d00*/  SEL R33, R30, RZ, !P1 ;  /* 0x000000ff1e217207 */ /* 0x000fe20004800000 */
[----:B------:R-:W-:Y:S01]  /*0d10*/  FADD R27, R27, -R26 ;  /* 0x8000001a1b1b7221 */ /* 0x000fe20000000000 */
[----:B------:R-:W-:Y:S01]  /*0d20*/  FADD R11, R11, -R36 ;  /* 0x800000240b0b7221 */ /* 0x000fe20000000000 */
[----:B------:R-:W-:Y:S01]  /*0d30*/  FMUL R43, R43, R10 ;  /* 0x0000000a2b2b7220 */ /* 0x000fe20000400000 */
[----:B------:R-:W-:Y:S01]  /*0d40*/  SEL R26, R25, RZ, !P3 ;  /* 0x000000ff191a7207 */ /* 0x000fe20005800000 */
[----:B------:R-:W-:Y:S01]  /*0d50*/  FADD R10, R32, -R33 ;  /* 0x80000021200a7221 */ /* 0x000fe20000000000 */
[----:B------:R-:W-:Y:S01]  /*0d60*/  SEL R23, R23, RZ, !P3 ;  /* 0x000000ff17177207 */ /* 0x000fe20005800000 */
[----:B------:R-:W-:-:S02]  /*0d70*/  FMUL R42, R42, R11 ;  /* 0x0000000b2a2a7220 */ /* 0x000fc40000400000 */
[----:B------:R-:W-:Y:S01]  /*0d80*/  FMUL R41, R41, R10 ;  /* 0x0000000a29297220 */ /* 0x000fe20000400000 */
[----:B------:R-:W-:Y:S01]  /*0d90*/  SEL R10, R22, RZ, !P3 ;  /* 0x000000ff160a7207 */ /* 0x000fe20005800000 */
[----:B------:R-:W-:Y:S01]  /*0da0*/  FADD R11, R23, -R26 ;  /* 0x8000001a170b7221 */ /* 0x000fe20000000000 */
[----:B------:R-:W-:Y:S02]  /*0db0*/  SEL R23, R24, RZ, !P3 ;  /* 0x000000ff18177207 */ /* 0x000fe40005800000 */
[----:B------:R-:W-:Y:S02]  /*0dc0*/  SEL R16, R16, RZ, P2 ;  /* 0x000000ff10107207 */ /* 0x000fe40001000000 */
[----:B------:R-:W-:Y:S01]  /*0dd0*/  SEL R17, R17, RZ, P2 ;  /* 0x000000ff11117207 */ /* 0x000fe20001000000 */
[----:B------:R-:W-:Y:S01]  /*0de0*/  FADD R10, R10, -R23 ;  /* 0x800000170a0a7221 */ /* 0x000fe20000000000 */
[----:B------:R-:W-:Y:S01]  /*0df0*/  FMUL R4, R4, R11 ;  /* 0x0000000b04047220 */ /* 0x000fe20000400000 */
[----:B------:R-:W-:-:S02]  /*0e00*/  SEL R11, R12, RZ, !P3 ;  /* 0x000000ff0c0b7207 */ /* 0x000fc40005800000 */
[----:B------:R-:W-:Y:S01]  /*0e10*/  FMUL R10, R5, R10 ;  /* 0x0000000a050a7220 */ /* 0x000fe20000400000 */
[----:B------:R-:W-:Y:S01]  /*0e20*/  SEL R13, R13, RZ, !P3 ;  /* 0x000000ff0d0d7207 */ /* 0x000fe20005800000 */
[----:B------:R-:W-:Y:S01]  /*0e30*/  FMUL R27, R40, R27 ;  /* 0x0000001b281b7220 */ /* 0x000fe20000400000 */
[----:B------:R-:W-:Y:S02]  /*0e40*/  SEL R6, R6, RZ, !P1 ;  /* 0x000000ff06067207 */ /* 0x000fe40004800000 */
[----:B------:R-:W-:Y:S02]  /*0e50*/  SEL R8, R8, RZ, !P0 ;  /* 0x000000ff08087207 */ /* 0x000fe40004000000 */
[----:B------:R-:W-:Y:S02]  /*0e60*/  SEL R31, R28, RZ, !P0 ;  /* 0x000000ff1c1f7207 */ /* 0x000fe40004000000 */
[----:B------:R-:W-:-:S03]  /*0e70*/  SEL R9, R9, RZ, !P0 ;  /* 0x000000ff09097207 */ /* 0x000fc60004000000 */
[----:B------:R-:W-:Y:S01]  /*0e80*/  FFMA R8, R8, R43, R31 ;  /* 0x0000002b08087223 */ /* 0x000fe2000000001f */
[----:B---3--:R-:W-:Y:S02]  /*0e90*/  SEL R12, R15, RZ, !P3 ;  /* 0x000000ff0f0c7207 */ /* 0x008fe40005800000 */
[----:B------:R-:W-:-:S03]  /*0ea0*/  SEL R14, R14, RZ, !P3 ;  /* 0x000000ff0e0e7207 */ /* 0x000fc60005800000 */
[----:B------:R-:W-:Y:S02]  /*0eb0*/  FFMA R4, R13, R4, R12 ;  /* 0x000000040d047223 */ /* 0x000fe4000000000c */
[----:B------:R-:W-:-:S05]  /*0ec0*/  FFMA R10, R11, R10, R14 ;  /* 0x0000000a0b0a7223 */ /* 0x000fca000000000e */
[----:B------:R-:W-:-:S04]  /*0ed0*/  FSETP.GEU.AND P4, PT, R10, RZ, PT ;  /* 0x000000ff0a00720b */ /* 0x000fc80003f8e000 */
[----:B------:R-:W-:Y:S02]  /*0ee0*/  FSEL R10, R10, RZ, P4 ;  /* 0x000000ff0a0a7208 */ /* 0x000fe40002000000 */
[----:B----4-:R-:W-:Y:S02]  /*0ef0*/  SEL R25, R18, RZ, P2 ;  /* 0x000000ff12197207 */ /* 0x010fe40001000000 */
[----:B------:R-:W-:-:S03]  /*0f00*/  SEL R22, R19, RZ, P2 ;  /* 0x000000ff13167207 */ /* 0x000fc60001000000 */
[----:B------:R-:W-:Y:S02]  /*0f10*/  FADD R16, R16, -R25 ;  /* 0x8000001910107221 */ /* 0x000fe40000000000 */
[----:B------:R-:W-:Y:S02]  /*0f20*/  FADD R5, R17, -R22 ;  /* 0x8000001611057221 */ /* 0x000fe40000000000 */
[----:B------:R-:W-:Y:S02]  /*0f30*/  FMUL R3, R3, R16 ;  /* 0x0000001003037220 */ /* 0x000fe40000400000 */
[----:B------:R-:W-:Y:S01]  /*0f40*/  FMUL R2, R2, R5 ;  /* 0x0000000502027220 */ /* 0x000fe20000400000 */
[----:B------:R-:W-:Y:S02]  /*0f50*/  SEL R18, R7, RZ, !P1 ;  /* 0x000000ff07127207 */ /* 0x000fe40004800000 */
[----:B------:R-:W-:Y:S02]  /*0f60*/  SEL R7, R21, RZ, !P1 ;  /* 0x000000ff15077207 */ /* 0x000fe40004800000 */
[----:B------:R-:W-:-:S03]  /*0f70*/  SEL R5, R20, RZ, !P1 ;  /* 0x000000ff14057207 */ /* 0x000fc60004800000 */
[----:B------:R-:W-:Y:S02]  /*0f80*/  FFMA R7, R18, R27, R7 ;  /* 0x0000001b12077223 */ /* 0x000fe40000000007 */
[----:B------:R-:W-:Y:S01]  /*0f90*/  FFMA R41, R6, R41, R5 ;  /* 0x0000002906297223 */ /* 0x000fe20000000005 */
[----:B------:R-:W-:Y:S02]  /*0fa0*/  SEL R15, R34, RZ, P2 ;  /* 0x000000ff220f7207 */ /* 0x000fe40001000000 */
[----:B------:R-:W-:Y:S02]  /*0fb0*/  SEL R38, R38, RZ, P2 ;  /* 0x000000ff26267207 */ /* 0x000fe40001000000 */
[----:B------:R-:W-:Y:S02]  /*0fc0*/  SEL R16, R35, RZ, P2 ;  /* 0x000000ff23107207 */ /* 0x000fe40001000000 */
[----:B------:R-:W-:Y:S01]  /*0fd0*/  SEL R39, R39, RZ, P2 ;  /* 0x000000ff27277207 */ /* 0x000fe20001000000 */
[----:B------:R-:W-:-:S04]  /*0fe0*/  FFMA R38, R15, R3, R38 ;  /* 0x000000030f267223 */ /* 0x000fc80000000026 */
[----:B------:R-:W-:Y:S01]  /*0ff0*/  FFMA R39, R16, R2, R39 ;  /* 0x0000000210277223 */ /* 0x000fe20000000027 */
[C---:B------:R-:W-:Y:S01]  /*1000*/  FSETP.GEU.AND P6, PT, R38.reuse, RZ, PT ;  /* 0x000000ff2600720b */ /* 0x040fe20003fce000 */
[----:B------:R-:W0:Y:S03]  /*1010*/  LDC.64 R2, c[0x0][0x2b0] ;  /* 0x0000ac00ff027b82 */ /* 0x000e260000000a00 */
[----:B------:R-:W-:Y:S02]  /*1020*/  FSEL R38, R38, RZ, P6 ;  /* 0x000000ff26267208 */ /* 0x000fe40003000000 */
[C---:B------:R-:W-:Y:S02]  /*1030*/  FSETP.GEU.AND P6, PT, R4.reuse, RZ, PT ;  /* 0x000000ff0400720b */ /* 0x040fe40003fce000 */
[----:B------:R-:W-:Y:S02]  /*1040*/  FSETP.GEU.AND P5, PT, R39, RZ, PT ;  /* 0x000000ff2700720b */ /* 0x000fe40003fae000 */
[----:B------:R-:W-:-:S02]  /*1050*/  FSEL R11, R4, RZ, P6 ;  /* 0x000000ff040b7208 */ /* 0x000fc40003000000 */
[----:B------:R-:W-:Y:S02]  /*1060*/  FSEL R39, R39, RZ, P5 ;  /* 0x000000ff27277208 */ /* 0x000fe40002800000 */
[----:B------:R-:W-:Y:S02]  /*1070*/  SEL R4, R29, RZ, !P0 ;  /* 0x000000ff1d047207 */ /* 0x000fe40004000000 */
[----:B------:R-:W-:Y:S02]  /*1080*/  @P3 FSEL R10, R38, RZ, P2 ;  /* 0x000000ff260a3208 */ /* 0x000fe40001000000 */
[----:B------:R-:W-:Y:S01]  /*1090*/  @P3 FSEL R11, R39, RZ, P2 ;  /* 0x000000ff270b3208 */ /* 0x000fe20001000000 */
[----:B------:R-:W-:Y:S01]  /*10a0*/  FFMA R42, R9, R42, R4 ;  /* 0x0000002a092a7223 */ /* 0x000fe20000000004 */
[----:B------:R-:W-:Y:S02]  /*10b0*/  FSETP.GEU.AND P2, PT, R41, RZ, PT ;  /* 0x000000ff2900720b */ /* 0x000fe40003f4e000 */
[----:B------:R-:W-:-:S02]  /*10c0*/  FSETP.GEU.AND P3, PT, R7, RZ, PT ;  /* 0x000000ff0700720b */ /* 0x000fc40003f6e000 */
[----:B------:R-:W-:Y:S02]  /*10d0*/  @!P1 FSEL R10, R41, RZ, P2 ;  /* 0x000000ff290a9208 */ /* 0x000fe40001000000 */
[----:B------:R-:W-:Y:S02]  /*10e0*/  @!P1 FSEL R11, R7, RZ, P3 ;  /* 0x000000ff070b9208 */ /* 0x000fe40001800000 */
[----:B------:R-:W-:Y:S02]  /*10f0*/  FSETP.GEU.AND P1, PT, R8, RZ, PT ;  /* 0x000000ff0800720b */ /* 0x000fe40003f2e000 */
[----:B------:R-:W-:Y:S01]  /*1100*/  FSETP.GEU.AND P2, PT, R42, RZ, PT ;  /* 0x000000ff2a00720b */ /* 0x000fe20003f4e000 */
[----:B0-----:R-:W-:Y:S01]  /*1110*/  IMAD.WIDE R2, R0, 0x4, R2 ;  /* 0x0000000400027825 */ /* 0x001fe200078e0202 */
[----:B------:R-:W-:Y:S02]  /*1120*/  @!P0 FSEL R10, R8, RZ, P1 ;  /* 0x000000ff080a8208 */ /* 0x000fe40000800000 */
[----:B------:R-:W-:-:S05]  /*1130*/  @!P0 FSEL R11, R42, RZ, P2 ;  /* 0x000000ff2a0b8208 */ /* 0x000fca0001000000 */
[----:B------:R-:W-:Y:S01]  /*1140*/  STG.E.64 desc[UR4][R2.64], R10 ;  /* 0x0000000a02007986 */ /* 0x000fe2000c101b04 */
[----:B------:R-:W-:Y:S05]  /*1150*/  EXIT ;  /* 0x000000000000794d */ /* 0x000fea0003800000 */
.L_x_0:
[----:B------:R-:W-:-:S00]  /*1160*/  BRA `(.L_x_0) ;  /* 0xfffffffc00fc7947 */ /* 0x000fc0000383ffff */
[----:B------:R-:W-:-:S00]  /*1170*/  NOP ;  /* 0x0000000000007918 */ /* 0x000fc00000000000 */
        /* <DEDUP_REMOVED lines=8> */
.L_x_1:


//--------------------- .nv.global.init           --------------------------
	.section	.nv.global.init,"aw",@progbits
.nv.global.init:
	.type		_$_str,@object
	.size		_$_str,(_$_str_$_2 - _$_str)
_$_str:
        /*0000*/ 	.byte	0x5f, 0x5f, 0x43, 0x55, 0x44, 0x41, 0x5f, 0x46, 0x54, 0x5a, 0x00
	.type		_$_str_$_2,@object
	.size		_$_str_$_2,(.L_1 - _$_str_$_2)
_$_str_$_2:
        /*000b*/ 	.byte	0x5f, 0x5f, 0x43, 0x55, 0x44, 0x41, 0x5f, 0x50, 0x52, 0x45, 0x43, 0x5f, 0x53, 0x51, 0x52, 0x54
        /*001b*/ 	.byte	0x00
.L_1:


//--------------------- .nv.constant0.triton_poi_fused_cat_50 --------------------------
	.section	.nv.constant0.triton_poi_fused_cat_50,"a",@progbits
	.sectionflags	@""
	.align	4
.nv.constant0.triton_poi_fused_cat_50:
	.zero		700
